//
// Generated by NVIDIA NVVM Compiler
//
// Compiler Build ID: CL-36424714
// Cuda compilation tools, release 13.0, V13.0.88
// Based on NVVM 20.0.0
//

.version 9.0
.target sm_100
.address_size 64

	// .globl	_Z21memory_multiplicationPfS_S_iii

.visible .entry _Z21memory_multiplicationPfS_S_iii(
	.param .u64 .ptr .align 1 _Z21memory_multiplicationPfS_S_iii_param_0,
	.param .u64 .ptr .align 1 _Z21memory_multiplicationPfS_S_iii_param_1,
	.param .u64 .ptr .align 1 _Z21memory_multiplicationPfS_S_iii_param_2,
	.param .u32 _Z21memory_multiplicationPfS_S_iii_param_3,
	.param .u32 _Z21memory_multiplicationPfS_S_iii_param_4,
	.param .u32 _Z21memory_multiplicationPfS_S_iii_param_5
)
{
	.reg .pred 	%p<13>;
	.reg .b32 	%r<41>;
	.reg .b32 	%f<68>;
	.reg .b64 	%rd<53>;

	ld.param.u64 	%rd7, [_Z21memory_multiplicationPfS_S_iii_param_0];
	ld.param.u64 	%rd8, [_Z21memory_multiplicationPfS_S_iii_param_1];
	ld.param.u64 	%rd6, [_Z21memory_multiplicationPfS_S_iii_param_2];
	ld.param.u32 	%r20, [_Z21memory_multiplicationPfS_S_iii_param_3];
	ld.param.u32 	%r18, [_Z21memory_multiplicationPfS_S_iii_param_4];
	ld.param.u32 	%r19, [_Z21memory_multiplicationPfS_S_iii_param_5];
	cvta.to.global.u64 	%rd1, %rd8;
	cvta.to.global.u64 	%rd2, %rd7;
	mov.u32 	%r21, %ntid.y;
	mov.u32 	%r22, %ctaid.y;
	mov.u32 	%r23, %tid.y;
	mad.lo.s32 	%r1, %r21, %r22, %r23;
	mov.u32 	%r24, %ntid.x;
	mov.u32 	%r25, %ctaid.x;
	mov.u32 	%r26, %tid.x;
	mad.lo.s32 	%r2, %r24, %r25, %r26;
	setp.ge.s32 	%p1, %r1, %r20;
	setp.ge.s32 	%p2, %r2, %r19;
	or.pred  	%p3, %p1, %p2;
	@%p3 bra 	$L__BB0_14;
	setp.lt.s32 	%p4, %r18, 1;
	mov.f32 	%f67, 0f00000000;
	@%p4 bra 	$L__BB0_13;
	mul.lo.s32 	%r3, %r18, %r1;
	and.b32  	%r4, %r18, 7;
	setp.lt.u32 	%p5, %r18, 8;
	mov.f32 	%f67, 0f00000000;
	mov.b32 	%r39, 0;
	@%p5 bra 	$L__BB0_5;
	and.b32  	%r39, %r18, 2147483640;
	neg.s32 	%r37, %r39;
	shl.b32 	%r7, %r19, 3;
	mul.wide.u32 	%rd9, %r3, 4;
	add.s64 	%rd10, %rd9, %rd2;
	add.s64 	%rd52, %rd10, 16;
	mov.f32 	%f67, 0f00000000;
	mul.wide.s32 	%rd13, %r19, 4;
	mov.u32 	%r36, %r2;
$L__BB0_4:
	.pragma "nounroll";
	ld.global.f32 	%f17, [%rd52+-16];
	mul.wide.s32 	%rd11, %r36, 4;
	add.s64 	%rd12, %rd1, %rd11;
	ld.global.f32 	%f18, [%rd12];
	fma.rn.f32 	%f19, %f17, %f18, %f67;
	ld.global.f32 	%f20, [%rd52+-12];
	add.s64 	%rd14, %rd12, %rd13;
	ld.global.f32 	%f21, [%rd14];
	fma.rn.f32 	%f22, %f20, %f21, %f19;
	ld.global.f32 	%f23, [%rd52+-8];
	add.s64 	%rd15, %rd14, %rd13;
	ld.global.f32 	%f24, [%rd15];
	fma.rn.f32 	%f25, %f23, %f24, %f22;
	ld.global.f32 	%f26, [%rd52+-4];
	add.s64 	%rd16, %rd15, %rd13;
	ld.global.f32 	%f27, [%rd16];
	fma.rn.f32 	%f28, %f26, %f27, %f25;
	ld.global.f32 	%f29, [%rd52];
	add.s64 	%rd17, %rd16, %rd13;
	ld.global.f32 	%f30, [%rd17];
	fma.rn.f32 	%f31, %f29, %f30, %f28;
	ld.global.f32 	%f32, [%rd52+4];
	add.s64 	%rd18, %rd17, %rd13;
	ld.global.f32 	%f33, [%rd18];
	fma.rn.f32 	%f34, %f32, %f33, %f31;
	ld.global.f32 	%f35, [%rd52+8];
	add.s64 	%rd19, %rd18, %rd13;
	ld.global.f32 	%f36, [%rd19];
	fma.rn.f32 	%f37, %f35, %f36, %f34;
	ld.global.f32 	%f38, [%rd52+12];
	add.s64 	%rd20, %rd19, %rd13;
	ld.global.f32 	%f39, [%rd20];
	fma.rn.f32 	%f67, %f38, %f39, %f37;
	add.s32 	%r37, %r37, 8;
	add.s32 	%r36, %r36, %r7;
	add.s64 	%rd52, %rd52, 32;
	setp.ne.s32 	%p6, %r37, 0;
	@%p6 bra 	$L__BB0_4;
$L__BB0_5:
	setp.eq.s32 	%p7, %r4, 0;
	@%p7 bra 	$L__BB0_13;
	and.b32  	%r13, %r18, 3;
	setp.lt.u32 	%p8, %r4, 4;
	@%p8 bra 	$L__BB0_8;
	add.s32 	%r28, %r39, %r3;
	mul.wide.u32 	%rd21, %r28, 4;
	add.s64 	%rd22, %rd2, %rd21;
	ld.global.f32 	%f41, [%rd22];
	mad.lo.s32 	%r29, %r39, %r19, %r2;
	mul.wide.s32 	%rd23, %r29, 4;
	add.s64 	%rd24, %rd1, %rd23;
	ld.global.f32 	%f42, [%rd24];
	fma.rn.f32 	%f43, %f41, %f42, %f67;
	cvt.u64.u32 	%rd25, %r3;
	cvt.u64.u32 	%rd26, %r39;
	add.s64 	%rd27, %rd26, %rd25;
	shl.b64 	%rd28, %rd27, 2;
	add.s64 	%rd29, %rd2, %rd28;
	ld.global.f32 	%f44, [%rd29+4];
	mul.wide.s32 	%rd30, %r19, 4;
	add.s64 	%rd31, %rd24, %rd30;
	ld.global.f32 	%f45, [%rd31];
	fma.rn.f32 	%f46, %f44, %f45, %f43;
	ld.global.f32 	%f47, [%rd29+8];
	add.s64 	%rd32, %rd31, %rd30;
	ld.global.f32 	%f48, [%rd32];
	fma.rn.f32 	%f49, %f47, %f48, %f46;
	ld.global.f32 	%f50, [%rd29+12];
	add.s64 	%rd33, %rd32, %rd30;
	ld.global.f32 	%f51, [%rd33];
	fma.rn.f32 	%f67, %f50, %f51, %f49;
	add.s32 	%r39, %r39, 4;
$L__BB0_8:
	setp.eq.s32 	%p9, %r13, 0;
	@%p9 bra 	$L__BB0_13;
	setp.eq.s32 	%p10, %r13, 1;
	@%p10 bra 	$L__BB0_11;
	add.s32 	%r30, %r39, %r3;
	mul.wide.u32 	%rd34, %r30, 4;
	add.s64 	%rd35, %rd2, %rd34;
	ld.global.f32 	%f53, [%rd35];
	mad.lo.s32 	%r31, %r39, %r19, %r2;
	mul.wide.s32 	%rd36, %r31, 4;
	add.s64 	%rd37, %rd1, %rd36;
	ld.global.f32 	%f54, [%rd37];
	fma.rn.f32 	%f55, %f53, %f54, %f67;
	cvt.u64.u32 	%rd38, %r3;
	cvt.u64.u32 	%rd39, %r39;
	add.s64 	%rd40, %rd39, %rd38;
	shl.b64 	%rd41, %rd40, 2;
	add.s64 	%rd42, %rd2, %rd41;
	ld.global.f32 	%f56, [%rd42+4];
	mul.wide.s32 	%rd43, %r19, 4;
	add.s64 	%rd44, %rd37, %rd43;
	ld.global.f32 	%f57, [%rd44];
	fma.rn.f32 	%f67, %f56, %f57, %f55;
	add.s32 	%r39, %r39, 2;
$L__BB0_11:
	and.b32  	%r32, %r18, 1;
	setp.eq.b32 	%p11, %r32, 1;
	not.pred 	%p12, %p11;
	@%p12 bra 	$L__BB0_13;
	add.s32 	%r33, %r39, %r3;
	mul.wide.u32 	%rd45, %r33, 4;
	add.s64 	%rd46, %rd2, %rd45;
	ld.global.f32 	%f58, [%rd46];
	mad.lo.s32 	%r34, %r39, %r19, %r2;
	mul.wide.s32 	%rd47, %r34, 4;
	add.s64 	%rd48, %rd1, %rd47;
	ld.global.f32 	%f59, [%rd48];
	fma.rn.f32 	%f67, %f58, %f59, %f67;
$L__BB0_13:
	mad.lo.s32 	%r35, %r19, %r1, %r2;
	cvta.to.global.u64 	%rd49, %rd6;
	mul.wide.s32 	%rd50, %r35, 4;
	add.s64 	%rd51, %rd49, %rd50;
	st.global.f32 	[%rd51], %f67;
$L__BB0_14:
	ret;

}


// ===== COMPILED SASS (sm_100) =====

	.target	sm_100

	.elftype	@"ET_EXEC"


//--------------------- .note.nv.tkinfo           --------------------------
	.section	.note.nv.tkinfo,"",@"SHT_NOTE"
	.sectionflags	@"SHF_NOTE_NV_TKINFO"
	.tkinfo
        /*0018*/ 	.word	0x00000002
        /*0030*/ 	.string	""
        /*0030*/ 	.string	"ptxas"
        /*0030*/ 	.string	"Cuda compilation tools, release 13.0, V13.0.88"
        /*0030*/ 	.string	"Build cuda_13.0.r13.0/compiler.36424714_0"
        /*0030*/ 	.string	"-arch sm_100 -m 64 "



//--------------------- .note.nv.cuinfo           --------------------------
	.section	.note.nv.cuinfo,"",@"SHT_NOTE"
	.sectionflags	@"SHF_NOTE_NV_CUINFO"
        /*0018*/ 	.short	0x0002
        /*001a*/ 	.short	0x0064
        /*001c*/ 	.short	0x0082
	.zero		2


//--------------------- .nv.info                  --------------------------
	.section	.nv.info,"",@"SHT_CUDA_INFO"
	.align	4


	//----- nvinfo : EIATTR_REGCOUNT
	.align		4
        /*0000*/ 	.byte	0x04, 0x2f
        /*0002*/ 	.short	(.L_1 - .L_0)
	.align		4
.L_0:
        /*0004*/ 	.word	index@(_Z21memory_multiplicationPfS_S_iii)
        /*0008*/ 	.word	0x00000020


	//----- nvinfo : EIATTR_FRAME_SIZE
	.align		4
.L_1:
        /*000c*/ 	.byte	0x04, 0x11
        /*000e*/ 	.short	(.L_3 - .L_2)
	.align		4
.L_2:
        /*0010*/ 	.word	index@(_Z21memory_multiplicationPfS_S_iii)
        /*0014*/ 	.word	0x00000000


	//----- nvinfo : EIATTR_MIN_STACK_SIZE
	.align		4
.L_3:
        /*0018*/ 	.byte	0x04, 0x12
        /*001a*/ 	.short	(.L_5 - .L_4)
	.align		4
.L_4:
        /*001c*/ 	.word	index@(_Z21memory_multiplicationPfS_S_iii)
        /*0020*/ 	.word	0x00000000
.L_5:


//--------------------- .nv.compat                --------------------------
	.section	.nv.compat,"",@"SHT_CUDA_COMPAT_INFO"
	.align	4
        /*0000*/ 	.byte	0x02, 0x09, 0x00, 0x00, 0x02, 0x02, 0x01, 0x00, 0x02, 0x05, 0x05, 0x00, 0x03, 0x07, 0x01, 0x01
        /*0010*/ 	.byte	0x02, 0x03, 0x00, 0x00, 0x02, 0x06, 0x01, 0x00, 0x04, 0x0b, 0x08, 0x00, 0x09, 0x00, 0x00, 0x00
        /*0020*/ 	.byte	0x00, 0x00, 0x00, 0x00


//--------------------- .nv.info._Z21memory_multiplicationPfS_S_iii --------------------------
	.section	.nv.info._Z21memory_multiplicationPfS_S_iii,"",@"SHT_CUDA_INFO"
	.sectionflags	@""
	.align	4


	//----- nvinfo : EIATTR_CUDA_API_VERSION
	.align		4
        /*0000*/ 	.byte	0x04, 0x37
        /*0002*/ 	.short	(.L_7 - .L_6)
.L_6:
        /*0004*/ 	.word	0x00000082


	//----- nvinfo : EIATTR_KPARAM_INFO
	.align		4
.L_7:
        /*0008*/ 	.byte	0x04, 0x17
        /*000a*/ 	.short	(.L_9 - .L_8)
.L_8:
        /*000c*/ 	.word	0x00000000
        /*0010*/ 	.short	0x0005
        /*0012*/ 	.short	0x0020
        /*0014*/ 	.byte	0x00, 0xf0, 0x11, 0x00


	//----- nvinfo : EIATTR_KPARAM_INFO
	.align		4
.L_9:
        /*0018*/ 	.byte	0x04, 0x17
        /*001a*/ 	.short	(.L_11 - .L_10)
.L_10:
        /*001c*/ 	.word	0x00000000
        /*0020*/ 	.short	0x0004
        /*0022*/ 	.short	0x001c
        /*0024*/ 	.byte	0x00, 0xf0, 0x11, 0x00


	//----- nvinfo : EIATTR_KPARAM_INFO
	.align		4
.L_11:
        /*0028*/ 	.byte	0x04, 0x17
        /*002a*/ 	.short	(.L_13 - .L_12)
.L_12:
        /*002c*/ 	.word	0x00000000
        /*0030*/ 	.short	0x0003
        /*0032*/ 	.short	0x0018
        /*0034*/ 	.byte	0x00, 0xf0, 0x11, 0x00


	//----- nvinfo : EIATTR_KPARAM_INFO
	.align		4
.L_13:
        /*0038*/ 	.byte	0x04, 0x17
        /*003a*/ 	.short	(.L_15 - .L_14)
.L_14:
        /*003c*/ 	.word	0x00000000
        /*0040*/ 	.short	0x0002
        /*0042*/ 	.short	0x0010
        /*0044*/ 	.byte	0x00, 0xf5, 0x21, 0x00


	//----- nvinfo : EIATTR_KPARAM_INFO
	.align		4
.L_15:
        /*0048*/ 	.byte	0x04, 0x17
        /*004a*/ 	.short	(.L_17 - .L_16)
.L_16:
        /*004c*/ 	.word	0x00000000
        /*0050*/ 	.short	0x0001
        /*0052*/ 	.short	0x0008
        /*0054*/ 	.byte	0x00, 0xf5, 0x21, 0x00


	//----- nvinfo : EIATTR_KPARAM_INFO
	.align		4
.L_17:
        /*0058*/ 	.byte	0x04, 0x17
        /*005a*/ 	.short	(.L_19 - .L_18)
.L_18:
        /*005c*/ 	.word	0x00000000
        /*0060*/ 	.short	0x0000
        /*0062*/ 	.short	0x0000
        /*0064*/ 	.byte	0x00, 0xf5, 0x21, 0x00


	//----- nvinfo : EIATTR_SPARSE_MMA_MASK
	.align		4
.L_19:
        /*0068*/ 	.byte	0x03, 0x50
        /*006a*/ 	.short	0x0000


	//----- nvinfo : EIATTR_MAXREG_COUNT
	.align		4
        /*006c*/ 	.byte	0x03, 0x1b
        /*006e*/ 	.short	0x00ff


	//----- nvinfo : EIATTR_MERCURY_ISA_VERSION
	.align		4
        /*0070*/ 	.byte	0x03, 0x5f
        /*0072*/ 	.short	0x0101


	//----- nvinfo : EIATTR_VRC_CTA_INIT_COUNT
	.align		4
        /*0074*/ 	.byte	0x02, 0x4a
	.zero		1
	.zero		1


	//----- nvinfo : EIATTR_EXIT_INSTR_OFFSETS
	.align		4
        /*0078*/ 	.byte	0x04, 0x1c
        /*007a*/ 	.short	(.L_21 - .L_20)


	//   ....[0]....
.L_20:
        /*007c*/ 	.word	0x000000d0


	//   ....[1]....
        /*0080*/ 	.word	0x000008f0


	//----- nvinfo : EIATTR_CBANK_PARAM_SIZE
	.align		4
.L_21:
        /*0084*/ 	.byte	0x03, 0x19
        /*0086*/ 	.short	0x0024


	//----- nvinfo : EIATTR_PARAM_CBANK
	.align		4
        /*0088*/ 	.byte	0x04, 0x0a
        /*008a*/ 	.short	(.L_23 - .L_22)
	.align		4
.L_22:
        /*008c*/ 	.word	index@(.nv.constant0._Z21memory_multiplicationPfS_S_iii)
        /*0090*/ 	.short	0x0380
        /*0092*/ 	.short	0x0024


	//----- nvinfo : EIATTR_SW_WAR
	.align		4
.L_23:
        /*0094*/ 	.byte	0x04, 0x36
        /*0096*/ 	.short	(.L_25 - .L_24)
.L_24:
        /*0098*/ 	.word	0x00000008
.L_25:


//--------------------- .nv.callgraph             --------------------------
	.section	.nv.callgraph,"",@"SHT_CUDA_CALLGRAPH"
	.align	4
	.sectionentsize	8
	.align		4
        /*0000*/ 	.word	0x00000000
	.align		4
        /*0004*/ 	.word	0xffffffff
	.align		4
        /*0008*/ 	.word	0x00000000
	.align		4
        /*000c*/ 	.word	0xfffffffe
	.align		4
        /*0010*/ 	.word	0x00000000
	.align		4
        /*0014*/ 	.word	0xfffffffd
	.align		4
        /*0018*/ 	.word	0x00000000
	.align		4
        /*001c*/ 	.word	0xfffffffc


//--------------------- .text._Z21memory_multiplicationPfS_S_iii --------------------------
	.section	.text._Z21memory_multiplicationPfS_S_iii,"ax",@progbits
	.align	128
        .global         _Z21memory_multiplicationPfS_S_iii
        .type           _Z21memory_multiplicationPfS_S_iii,@function
        .size           _Z21memory_multiplicationPfS_S_iii,(.L_x_5 - _Z21memory_multiplicationPfS_S_iii)
        .other          _Z21memory_multiplicationPfS_S_iii,@"STO_CUDA_ENTRY STV_DEFAULT"
_Z21memory_multiplicationPfS_S_iii:
.text._Z21memory_multiplicationPfS_S_iii:
[----:B------:R-:W-:Y:S01]  /*0000*/  LDC R1, c[0x0][0x37c] ;  /* 0x0000df00ff017b82 */ /* 0x000fe20000000800 */
[----:B------:R-:W0:Y:S01]  /*0010*/  S2R R0, SR_CTAID.X ;  /* 0x0000000000007919 */ /* 0x000e220000002500 */
[----:B------:R-:W1:Y:S06]  /*0020*/  LDCU UR4, c[0x0][0x364] ;  /* 0x00006c80ff0477ac */ /* 0x000e6c0008000800 */
[----:B------:R-:W2:Y:S01]  /*0030*/  LDC R17, c[0x0][0x3a0] ;  /* 0x0000e800ff117b82 */ /* 0x000ea20000000800 */
[----:B------:R-:W0:Y:S01]  /*0040*/  S2R R5, SR_TID.X ;  /* 0x0000000000057919 */ /* 0x000e220000002100 */
[----:B------:R-:W0:Y:S01]  /*0050*/  LDCU UR5, c[0x0][0x360] ;  /* 0x00006c00ff0577ac */ /* 0x000e220008000800 */
[----:B------:R-:W1:Y:S01]  /*0060*/  S2R R16, SR_CTAID.Y ;  /* 0x0000000000107919 */ /* 0x000e620000002600 */
[----:B------:R-:W3:Y:S01]  /*0070*/  LDCU UR6, c[0x0][0x398] ;  /* 0x00007300ff0677ac */ /* 0x000ee20008000800 */
[----:B------:R-:W1:Y:S01]  /*0080*/  S2R R3, SR_TID.Y ;  /* 0x0000000000037919 */ /* 0x000e620000002200 */
[----:B0-----:R-:W-:-:S05]  /*0090*/  IMAD R0, R0, UR5, R5 ;  /* 0x0000000500007c24 */ /* 0x001fca000f8e0205 */
[----:B--2---:R-:W-:Y:S01]  /*00a0*/  ISETP.GE.AND P0, PT, R0, R17, PT ;  /* 0x000000110000720c */ /* 0x004fe20003f06270 */
[----:B-1----:R-:W-:-:S05]  /*00b0*/  IMAD R16, R16, UR4, R3 ;  /* 0x0000000410107c24 */ /* 0x002fca000f8e0203 */
[----:B---3--:R-:W-:-:S13]  /*00c0*/  ISETP.GE.OR P0, PT, R16, UR6, P0 ;  /* 0x0000000610007c0c */ /* 0x008fda0008706670 */
[----:B------:R-:W-:Y:S05]  /*00d0*/  @P0 EXIT ;  /* 0x000000000000094d */ /* 0x000fea0003800000 */
[----:B------:R-:W0:Y:S01]  /*00e0*/  LDC R19, c[0x0][0x39c] ;  /* 0x0000e700ff137b82 */ /* 0x000e220000000800 */
[----:B------:R-:W1:Y:S01]  /*00f0*/  LDCU.64 UR4, c[0x0][0x358] ;  /* 0x00006b00ff0477ac */ /* 0x000e620008000a00 */
[----:B------:R-:W-:Y:S01]  /*0100*/  HFMA2 R24, -RZ, RZ, 0, 0 ;  /* 0x00000000ff187431 */ /* 0x000fe200000001ff */
[----:B0-----:R-:W-:-:S13]  /*0110*/  ISETP.GE.AND P0, PT, R19, 0x1, PT ;  /* 0x000000011300780c */ /* 0x001fda0003f06270 */
[----:B-1----:R-:W-:Y:S05]  /*0120*/  @!P0 BRA `(.L_x_0) ;  /* 0x0000000400e08947 */ /* 0x002fea0003800000 */
[C---:B------:R-:W-:Y:S01]  /*0130*/  ISETP.GE.U32.AND P1, PT, R19.reuse, 0x8, PT ;  /* 0x000000081300780c */ /* 0x040fe20003f26070 */
[----:B------:R-:W-:Y:S01]  /*0140*/  IMAD R20, R16, R19, RZ ;  /* 0x0000001310147224 */ /* 0x000fe200078e02ff */
[----:B------:R-:W-:Y:S02]  /*0150*/  LOP3.LUT R27, R19, 0x7, RZ, 0xc0, !PT ;  /* 0x00000007131b7812 */ /* 0x000fe400078ec0ff */
[----:B------:R-:W-:Y:S02]  /*0160*/  MOV R24, RZ ;  /* 0x000000ff00187202 */ /* 0x000fe40000000f00 */
[----:B------:R-:W-:Y:S02]  /*0170*/  ISETP.NE.AND P0, PT, R27, RZ, PT ;  /* 0x000000ff1b00720c */ /* 0x000fe40003f05270 */
[----:B------:R-:W-:-:S05]  /*0180*/  MOV R21, RZ ;  /* 0x000000ff00157202 */ /* 0x000fca0000000f00 */
[----:B------:R-:W-:Y:S06]  /*0190*/  @!P1 BRA `(.L_x_1) ;  /* 0x0000000000c49947 */ /* 0x000fec0003800000 */
[----:B------:R-:W0:Y:S01]  /*01a0*/  LDC.64 R2, c[0x0][0x380] ;  /* 0x0000e000ff027b82 */ /* 0x000e220000000a00 */
[----:B------:R-:W-:Y:S02]  /*01b0*/  LOP3.LUT R21, R19, 0x7ffffff8, RZ, 0xc0, !PT ;  /* 0x7ffffff813157812 */ /* 0x000fe400078ec0ff */
[----:B------:R-:W-:Y:S02]  /*01c0*/  MOV R24, RZ ;  /* 0x000000ff00187202 */ /* 0x000fe40000000f00 */
[----:B------:R-:W-:Y:S02]  /*01d0*/  MOV R18, R0 ;  /* 0x0000000000127202 */ /* 0x000fe40000000f00 */
[----:B------:R-:W-:Y:S01]  /*01e0*/  IADD3 R22, PT, PT, -R21, RZ, RZ ;  /* 0x000000ff15167210 */ /* 0x000fe20007ffe1ff */
[----:B0-----:R-:W-:-:S03]  /*01f0*/  IMAD.WIDE.U32 R2, R20, 0x4, R2 ;  /* 0x0000000414027825 */ /* 0x001fc600078e0002 */
[----:B------:R-:W-:-:S04]  /*0200*/  IADD3 R4, P1, PT, R2, 0x10, RZ ;  /* 0x0000001002047810 */ /* 0x000fc80007f3e0ff */
[----:B------:R-:W-:-:S09]  /*0210*/  IADD3.X R5, PT, PT, RZ, R3, RZ, P1, !PT ;  /* 0x00000003ff057210 */ /* 0x000fd20000ffe4ff */
.L_x_2:
[----:B------:R-:W0:Y:S01]  /*0220*/  LDC.64 R14, c[0x0][0x388] ;  /* 0x0000e200ff0e7b82 */ /* 0x000e220000000a00 */
[----:B------:R-:W-:Y:S02]  /*0230*/  MOV R2, R4 ;  /* 0x0000000400027202 */ /* 0x000fe40000000f00 */
[----:B------:R-:W-:-:S05]  /*0240*/  MOV R3, R5 ;  /* 0x0000000500037202 */ /* 0x000fca0000000f00 */
[----:B------:R-:W2:Y:S04]  /*0250*/  LDG.E R25, desc[UR4][R2.64+-0x10] ;  /* 0xfffff00402197981 */ /* 0x000ea8000c1e1900 */
[----:B------:R-:W3:Y:S04]  /*0260*/  LDG.E R23, desc[UR4][R2.64+-0xc] ;  /* 0xfffff40402177981 */ /* 0x000ee8000c1e1900 */
[----:B------:R-:W4:Y:S04]  /*0270*/  LDG.E R29, desc[UR4][R2.64+-0x8] ;  /* 0xfffff804021d7981 */ /* 0x000f28000c1e1900 */
[----:B------:R-:W5:Y:S01]  /*0280*/  LDG.E R28, desc[UR4][R2.64+-0x4] ;  /* 0xfffffc04021c7981 */ /* 0x000f62000c1e1900 */
[----:B0-----:R-:W-:-:S05]  /*0290*/  IMAD.WIDE R14, R18, 0x4, R14 ;  /* 0x00000004120e7825 */ /* 0x001fca00078e020e */
[----:B------:R0:W2:Y:S01]  /*02a0*/  LDG.E R26, desc[UR4][R14.64] ;  /* 0x000000040e1a7981 */ /* 0x0000a2000c1e1900 */
[----:B------:R-:W-:-:S04]  /*02b0*/  IMAD.WIDE R12, R17, 0x4, R14 ;  /* 0x00000004110c7825 */ /* 0x000fc800078e020e */
[C---:B------:R-:W-:Y:S02]  /*02c0*/  IMAD.WIDE R4, R17.reuse, 0x4, R12 ;  /* 0x0000000411047825 */ /* 0x040fe400078e020c */
[----:B------:R-:W3:Y:S02]  /*02d0*/  LDG.E R12, desc[UR4][R12.64] ;  /* 0x000000040c0c7981 */ /* 0x000ee4000c1e1900 */
[C---:B------:R-:W-:Y:S02]  /*02e0*/  IMAD.WIDE R8, R17.reuse, 0x4, R4 ;  /* 0x0000000411087825 */ /* 0x040fe400078e0204 */
[----:B------:R-:W4:Y:S02]  /*02f0*/  LDG.E R4, desc[UR4][R4.64] ;  /* 0x0000000404047981 */ /* 0x000f24000c1e1900 */
[C---:B------:R-:W-:Y:S02]  /*0300*/  IMAD.WIDE R6, R17.reuse, 0x4, R8 ;  /* 0x0000000411067825 */ /* 0x040fe400078e0208 */
[----:B------:R-:W5:Y:S02]  /*0310*/  LDG.E R8, desc[UR4][R8.64] ;  /* 0x0000000408087981 */ /* 0x000f64000c1e1900 */
[----:B------:R-:W-:-:S02]  /*0320*/  IMAD.WIDE R10, R17, 0x4, R6 ;  /* 0x00000004110a7825 */ /* 0x000fc400078e0206 */
[----:B------:R-:W5:Y:S04]  /*0330*/  LDG.E R5, desc[UR4][R2.64] ;  /* 0x0000000402057981 */ /* 0x000f68000c1e1900 */
[----:B------:R-:W5:Y:S01]  /*0340*/  LDG.E R6, desc[UR4][R6.64] ;  /* 0x0000000406067981 */ /* 0x000f62000c1e1900 */
[----:B0-----:R-:W-:-:S03]  /*0350*/  IMAD.WIDE R14, R17, 0x4, R10 ;  /* 0x00000004110e7825 */ /* 0x001fc600078e020a */
[----:B------:R-:W5:Y:S04]  /*0360*/  LDG.E R10, desc[UR4][R10.64] ;  /* 0x000000040a0a7981 */ /* 0x000f68000c1e1900 */
[----:B------:R-:W5:Y:S04]  /*0370*/  LDG.E R13, desc[UR4][R14.64] ;  /* 0x000000040e0d7981 */ /* 0x000f68000c1e1900 */
[----:B------:R-:W5:Y:S04]  /*0380*/  LDG.E R7, desc[UR4][R2.64+0x4] ;  /* 0x0000040402077981 */ /* 0x000f68000c1e1900 */
[----:B------:R-:W5:Y:S01]  /*0390*/  LDG.E R9, desc[UR4][R2.64+0xc] ;  /* 0x00000c0402097981 */ /* 0x000f62000c1e1900 */
[----:B--2---:R-:W-:Y:S01]  /*03a0*/  FFMA R26, R25, R26, R24 ;  /* 0x0000001a191a7223 */ /* 0x004fe20000000018 */
[----:B------:R-:W-:-:S02]  /*03b0*/  IMAD.WIDE R24, R17, 0x4, R14 ;  /* 0x0000000411187825 */ /* 0x000fc400078e020e */
[----:B------:R-:W2:Y:S04]  /*03c0*/  LDG.E R14, desc[UR4][R2.64+0x8] ;  /* 0x00000804020e7981 */ /* 0x000ea8000c1e1900 */
[----:B------:R-:W2:Y:S01]  /*03d0*/  LDG.E R24, desc[UR4][R24.64] ;  /* 0x0000000418187981 */ /* 0x000ea2000c1e1900 */
[----:B---3--:R-:W-:Y:S01]  /*03e0*/  FFMA R12, R23, R12, R26 ;  /* 0x0000000c170c7223 */ /* 0x008fe2000000001a */
[----:B------:R-:W-:-:S03]  /*03f0*/  IADD3 R22, PT, PT, R22, 0x8, RZ ;  /* 0x0000000816167810 */ /* 0x000fc60007ffe0ff */
[----:B----4-:R-:W-:Y:S01]  /*0400*/  FFMA R29, R29, R4, R12 ;  /* 0x000000041d1d7223 */ /* 0x010fe2000000000c */
[----:B------:R-:W-:-:S03]  /*0410*/  ISETP.NE.AND P1, PT, R22, RZ, PT ;  /* 0x000000ff1600720c */ /* 0x000fc60003f25270 */
[----:B-----5:R-:W-:Y:S01]  /*0420*/  FFMA R8, R28, R8, R29 ;  /* 0x000000081c087223 */ /* 0x020fe2000000001d */
[----:B------:R-:W-:-:S03]  /*0430*/  IADD3 R4, P2, PT, R2, 0x20, RZ ;  /* 0x0000002002047810 */ /* 0x000fc60007f5e0ff */
[----:B------:R-:W-:Y:S01]  /*0440*/  FFMA R6, R5, R6, R8 ;  /* 0x0000000605067223 */ /* 0x000fe20000000008 */
[----:B------:R-:W-:Y:S02]  /*0450*/  IADD3.X R5, PT, PT, RZ, R3, RZ, P2, !PT ;  /* 0x00000003ff057210 */ /* 0x000fe400017fe4ff */
[----:B------:R-:W-:Y:S01]  /*0460*/  LEA R18, R17, R18, 0x3 ;  /* 0x0000001211127211 */ /* 0x000fe200078e18ff */
[----:B------:R-:W-:-:S04]  /*0470*/  FFMA R7, R7, R10, R6 ;  /* 0x0000000a07077223 */ /* 0x000fc80000000006 */
[----:B--2---:R-:W-:-:S04]  /*0480*/  FFMA R14, R14, R13, R7 ;  /* 0x0000000d0e0e7223 */ /* 0x004fc80000000007 */
[----:B------:R-:W-:Y:S01]  /*0490*/  FFMA R24, R9, R24, R14 ;  /* 0x0000001809187223 */ /* 0x000fe2000000000e */
[----:B------:R-:W-:Y:S06]  /*04a0*/  @P1 BRA `(.L_x_2) ;  /* 0xfffffffc005c1947 */ /* 0x000fec000383ffff */
.L_x_1:
[----:B------:R-:W-:Y:S05]  /*04b0*/  @!P0 BRA `(.L_x_0) ;  /* 0x0000000000fc8947 */ /* 0x000fea0003800000 */
[----:B------:R-:W-:Y:S02]  /*04c0*/  ISETP.GE.U32.AND P1, PT, R27, 0x4, PT ;  /* 0x000000041b00780c */ /* 0x000fe40003f26070 */
[----:B------:R-:W-:-:S04]  /*04d0*/  LOP3.LUT R14, R19, 0x3, RZ, 0xc0, !PT ;  /* 0x00000003130e7812 */ /* 0x000fc800078ec0ff */
[----:B------:R-:W-:-:S07]  /*04e0*/  ISETP.NE.AND P0, PT, R14, RZ, PT ;  /* 0x000000ff0e00720c */ /* 0x000fce0003f05270 */
[----:B------:R-:W-:Y:S06]  /*04f0*/  @!P1 BRA `(.L_x_3) ;  /* 0x00000000006c9947 */ /* 0x000fec0003800000 */
[----:B------:R-:W0:Y:S01]  /*0500*/  LDC.64 R4, c[0x0][0x388] ;  /* 0x0000e200ff047b82 */ /* 0x000e220000000a00 */
[----:B------:R-:W1:Y:S01]  /*0510*/  LDCU.64 UR6, c[0x0][0x380] ;  /* 0x00007000ff0677ac */ /* 0x000e620008000a00 */
[----:B------:R-:W-:Y:S01]  /*0520*/  IMAD R7, R21, R17, R0 ;  /* 0x0000001115077224 */ /* 0x000fe200078e0200 */
[CC--:B------:R-:W-:Y:S02]  /*0530*/  IADD3 R3, PT, PT, R20.reuse, R21.reuse, RZ ;  /* 0x0000001514037210 */ /* 0x0c0fe40007ffe0ff */
[----:B------:R-:W-:-:S03]  /*0540*/  IADD3 R8, P1, PT, R20, R21, RZ ;  /* 0x0000001514087210 */ /* 0x000fc60007f3e0ff */
[----:B------:R-:W2:Y:S01]  /*0550*/  LDC.64 R12, c[0x0][0x380] ;  /* 0x0000e000ff0c7b82 */ /* 0x000ea20000000a00 */
[----:B0-----:R-:W-:-:S04]  /*0560*/  IMAD.WIDE R4, R7, 0x4, R4 ;  /* 0x0000000407047825 */ /* 0x001fc800078e0204 */
[----:B------:R-:W-:Y:S02]  /*0570*/  IMAD.WIDE R6, R17, 0x4, R4 ;  /* 0x0000000411067825 */ /* 0x000fe400078e0204 */
[----:B------:R-:W3:Y:S02]  /*0580*/  LDG.E R4, desc[UR4][R4.64] ;  /* 0x0000000404047981 */ /* 0x000ee4000c1e1900 */
[----:B--2---:R-:W-:Y:S01]  /*0590*/  IMAD.WIDE.U32 R12, R3, 0x4, R12 ;  /* 0x00000004030c7825 */ /* 0x004fe200078e000c */
[----:B------:R-:W-:Y:S02]  /*05a0*/  IADD3.X R3, PT, PT, RZ, RZ, RZ, P1, !PT ;  /* 0x000000ffff037210 */ /* 0x000fe40000ffe4ff */
[----:B-1----:R-:W-:-:S03]  /*05b0*/  LEA R2, P1, R8, UR6, 0x2 ;  /* 0x0000000608027c11 */ /* 0x002fc6000f8210ff */
[----:B------:R-:W3:Y:S01]  /*05c0*/  LDG.E R13, desc[UR4][R12.64] ;  /* 0x000000040c0d7981 */ /* 0x000ee2000c1e1900 */
[----:B------:R-:W-:Y:S01]  /*05d0*/  LEA.HI.X R3, R8, UR7, R3, 0x2, P1 ;  /* 0x0000000708037c11 */ /* 0x000fe200088f1403 */
[C---:B------:R-:W-:Y:S02]  /*05e0*/  IMAD.WIDE R8, R17.reuse, 0x4, R6 ;  /* 0x0000000411087825 */ /* 0x040fe400078e0206 */
[----:B------:R-:W2:Y:S04]  /*05f0*/  LDG.E R6, desc[UR4][R6.64] ;  /* 0x0000000406067981 */ /* 0x000ea8000c1e1900 */
[----:B------:R-:W2:Y:S01]  /*0600*/  LDG.E R15, desc[UR4][R2.64+0x4] ;  /* 0x00000404020f7981 */ /* 0x000ea2000c1e1900 */
[----:B------:R-:W-:-:S03]  /*0610*/  IMAD.WIDE R10, R17, 0x4, R8 ;  /* 0x00000004110a7825 */ /* 0x000fc600078e0208 */
[----:B------:R-:W4:Y:S04]  /*0620*/  LDG.E R22, desc[UR4][R8.64] ;  /* 0x0000000408167981 */ /* 0x000f28000c1e1900 */
[----:B------:R-:W4:Y:S04]  /*0630*/  LDG.E R18, desc[UR4][R2.64+0x8] ;  /* 0x0000080402127981 */ /* 0x000f28000c1e1900 */
[----:B------:R-:W5:Y:S04]  /*0640*/  LDG.E R26, desc[UR4][R2.64+0xc] ;  /* 0x00000c04021a7981 */ /* 0x000f68000c1e1900 */
[----:B------:R-:W5:Y:S01]  /*0650*/  LDG.E R10, desc[UR4][R10.64] ;  /* 0x000000040a0a7981 */ /* 0x000f62000c1e1900 */
[----:B------:R-:W-:Y:S01]  /*0660*/  IADD3 R21, PT, PT, R21, 0x4, RZ ;  /* 0x0000000415157810 */ /* 0x000fe20007ffe0ff */
[----:B---3--:R-:W-:-:S04]  /*0670*/  FFMA R24, R13, R4, R24 ;  /* 0x000000040d187223 */ /* 0x008fc80000000018 */
[----:B--2---:R-:W-:-:S04]  /*0680*/  FFMA R15, R15, R6, R24 ;  /* 0x000000060f0f7223 */ /* 0x004fc80000000018 */
[----:B----4-:R-:W-:-:S04]  /*0690*/  FFMA R15, R18, R22, R15 ;  /* 0x00000016120f7223 */ /* 0x010fc8000000000f */
[----:B-----5:R-:W-:-:S07]  /*06a0*/  FFMA R24, R26, R10, R15 ;  /* 0x0000000a1a187223 */ /* 0x020fce000000000f */
.L_x_3:
[----:B------:R-:W-:Y:S05]  /*06b0*/  @!P0 BRA `(.L_x_0) ;  /* 0x00000000007c8947 */ /* 0x000fea0003800000 */
[----:B------:R-:W-:Y:S01]  /*06c0*/  ISETP.NE.AND P1, PT, R14, 0x1, PT ;  /* 0x000000010e00780c */ /* 0x000fe20003f25270 */
[----:B------:R-:W0:Y:S01]  /*06d0*/  LDC.64 R10, c[0x0][0x380] ;  /* 0x0000e000ff0a7b82 */ /* 0x000e220000000a00 */
[----:B------:R-:W-:-:S04]  /*06e0*/  LOP3.LUT R19, R19, 0x1, RZ, 0xc0, !PT ;  /* 0x0000000113137812 */ /* 0x000fc800078ec0ff */
[----:B------:R-:W-:-:S03]  /*06f0*/  ISETP.NE.U32.AND P0, PT, R19, 0x1, PT ;  /* 0x000000011300780c */ /* 0x000fc60003f05070 */
[----:B------:R-:W1:Y:S04]  /*0700*/  LDC.64 R8, c[0x0][0x388] ;  /* 0x0000e200ff087b82 */ /* 0x000e680000000a00 */
[CC--:B------:R-:W-:Y:S02]  /*0710*/  @P1 IADD3 R13, PT, PT, R20.reuse, R21.reuse, RZ ;  /* 0x00000015140d1210 */ /* 0x0c0fe40007ffe0ff */
[----:B------:R-:W-:Y:S02]  /*0720*/  @P1 IADD3 R12, P2, PT, R20, R21, RZ ;  /* 0x00000015140c1210 */ /* 0x000fe40007f5e0ff */
[----:B------:R-:W2:Y:S02]  /*0730*/  @P1 LDC.64 R2, c[0x0][0x380] ;  /* 0x0000e000ff021b82 */ /* 0x000ea40000000a00 */
[----:B------:R-:W-:-:S06]  /*0740*/  @P1 IADD3.X R14, PT, PT, RZ, RZ, RZ, P2, !PT ;  /* 0x000000ffff0e1210 */ /* 0x000fcc00017fe4ff */
[----:B------:R-:W3:Y:S01]  /*0750*/  LDC.64 R4, c[0x0][0x380] ;  /* 0x0000e000ff047b82 */ /* 0x000ee20000000a00 */
[----:B0-----:R-:W-:-:S04]  /*0760*/  @P1 IMAD.WIDE.U32 R10, R13, 0x4, R10 ;  /* 0x000000040d0a1825 */ /* 0x001fc800078e000a */
[C---:B------:R-:W-:Y:S01]  /*0770*/  @P1 IMAD R13, R21.reuse, R17, R0 ;  /* 0x00000011150d1224 */ /* 0x040fe200078e0200 */
[----:B------:R-:W-:Y:S01]  /*0780*/  @P1 IADD3 R21, PT, PT, R21, 0x2, RZ ;  /* 0x0000000215151810 */ /* 0x000fe20007ffe0ff */
[----:B------:R-:W4:Y:S01]  /*0790*/  @P1 LDG.E R11, desc[UR4][R10.64] ;  /* 0x000000040a0b1981 */ /* 0x000f22000c1e1900 */
[----:B------:R-:W0:Y:S01]  /*07a0*/  LDC.64 R6, c[0x0][0x388] ;  /* 0x0000e200ff067b82 */ /* 0x000e220000000a00 */
[----:B-1----:R-:W-:Y:S01]  /*07b0*/  @P1 IMAD.WIDE R8, R13, 0x4, R8 ;  /* 0x000000040d081825 */ /* 0x002fe200078e0208 */
[----:B------:R-:W-:Y:S02]  /*07c0*/  @!P0 IADD3 R15, PT, PT, R20, R21, RZ ;  /* 0x00000015140f8210 */ /* 0x000fe40007ffe0ff */
[----:B--2---:R-:W-:Y:S01]  /*07d0*/  @P1 LEA R2, P2, R12, R2, 0x2 ;  /* 0x000000020c021211 */ /* 0x004fe200078410ff */
[----:B------:R-:W-:-:S03]  /*07e0*/  @!P0 IMAD R21, R21, R17, R0 ;  /* 0x0000001115158224 */ /* 0x000fc600078e0200 */
[----:B------:R-:W-:Y:S01]  /*07f0*/  @P1 LEA.HI.X R3, R12, R3, R14, 0x2, P2 ;  /* 0x000000030c031211 */ /* 0x000fe200010f140e */
[----:B------:R-:W-:Y:S01]  /*0800*/  @P1 IMAD.WIDE R12, R17, 0x4, R8 ;  /* 0x00000004110c1825 */ /* 0x000fe200078e0208 */
[----:B------:R-:W4:Y:S03]  /*0810*/  @P1 LDG.E R14, desc[UR4][R8.64] ;  /* 0x00000004080e1981 */ /* 0x000f26000c1e1900 */
[----:B---3--:R-:W-:Y:S01]  /*0820*/  @!P0 IMAD.WIDE.U32 R4, R15, 0x4, R4 ;  /* 0x000000040f048825 */ /* 0x008fe200078e0004 */
[----:B------:R-:W2:Y:S04]  /*0830*/  @P1 LDG.E R2, desc[UR4][R2.64+0x4] ;  /* 0x0000040402021981 */ /* 0x000ea8000c1e1900 */
[----:B------:R-:W2:Y:S01]  /*0840*/  @P1 LDG.E R12, desc[UR4][R12.64] ;  /* 0x000000040c0c1981 */ /* 0x000ea2000c1e1900 */
[----:B0-----:R-:W-:-:S03]  /*0850*/  @!P0 IMAD.WIDE R6, R21, 0x4, R6 ;  /* 0x0000000415068825 */ /* 0x001fc600078e0206 */
[----:B------:R-:W3:Y:S04]  /*0860*/  @!P0 LDG.E R5, desc[UR4][R4.64] ;  /* 0x0000000404058981 */ /* 0x000ee8000c1e1900 */
[----:B------:R-:W3:Y:S01]  /*0870*/  @!P0 LDG.E R6, desc[UR4][R6.64] ;  /* 0x0000000406068981 */ /* 0x000ee2000c1e1900 */
[----:B----4-:R-:W-:-:S04]  /*0880*/  @P1 FFMA R11, R11, R14, R24 ;  /* 0x0000000e0b0b1223 */ /* 0x010fc80000000018 */
[----:B--2---:R-:W-:-:S04]  /*0890*/  @P1 FFMA R24, R2, R12, R11 ;  /* 0x0000000c02181223 */ /* 0x004fc8000000000b */
[----:B---3--:R-:W-:-:S07]  /*08a0*/  @!P0 FFMA R24, R5, R6, R24 ;  /* 0x0000000605188223 */ /* 0x008fce0000000018 */
.L_x_0:
[----:B------:R-:W0:Y:S01]  /*08b0*/  LDC.64 R2, c[0x0][0x390] ;  /* 0x0000e400ff027b82 */ /* 0x000e220000000a00 */
[----:B------:R-:W-:-:S04]  /*08c0*/  IMAD R17, R16, R17, R0 ;  /* 0x0000001110117224 */ /* 0x000fc800078e0200 */
[----:B0-----:R-:W-:-:S05]  /*08d0*/  IMAD.WIDE R2, R17, 0x4, R2 ;  /* 0x0000000411027825 */ /* 0x001fca00078e0202 */
[----:B------:R-:W-:Y:S01]  /*08e0*/  STG.E desc[UR4][R2.64], R24 ;  /* 0x0000001802007986 */ /* 0x000fe2000c101904 */
[----:B------:R-:W-:Y:S05]  /*08f0*/  EXIT ;  /* 0x000000000000794d */ /* 0x000fea0003800000 */
.L_x_4:
[----:B------:R-:W-:-:S00]  /*0900*/  BRA `(.L_x_4) ;  /* 0xfffffffc00fc7947 */ /* 0x000fc0000383ffff */
[----:B------:R-:W-:-:S00]  /*0910*/  NOP ;  /* 0x0000000000007918 */ /* 0x000fc00000000000 */
        /* <DEDUP_REMOVED lines=14> */
.L_x_5:


//--------------------- .nv.shared.reserved.0     --------------------------
	.section	.nv.shared.reserved.0,"aw",@nobits
	.weak		__nv_reservedSMEM_offset_0_alias
	.size		__nv_reservedSMEM_offset_0_alias, 0, 64
	.other		__nv_reservedSMEM_offset_0_alias,@"STO_CUDA_RESERVED_SHARED STV_DEFAULT"
__nv_reservedSMEM_offset_0_alias:
	.zero		0
	.zero		64


//--------------------- .nv.constant0._Z21memory_multiplicationPfS_S_iii --------------------------
	.section	.nv.constant0._Z21memory_multiplicationPfS_S_iii,"a",@progbits
	.sectionflags	@""
	.align	4
.nv.constant0._Z21memory_multiplicationPfS_S_iii:
	.zero		932


//--------------------- SYMBOLS --------------------------

	.type		.nv.reservedSmem.offset0,@object
	.size		.nv.reservedSmem.offset0,0x4
